//
// Generated by NVIDIA NVVM Compiler
//
// Compiler Build ID: CL-36424714
// Cuda compilation tools, release 13.0, V13.0.88
// Based on NVVM 20.0.0
//

.version 9.0
.target sm_100
.address_size 64

	// .globl	_Z9thread_idv
.extern .func  (.param .b32 func_retval0) vprintf
(
	.param .b64 vprintf_param_0,
	.param .b64 vprintf_param_1
)
;
.global .align 1 .b8 $str[80] = {116, 104, 114, 101, 97, 100, 73, 100, 120, 58, 40, 37, 100, 44, 37, 100, 44, 37, 100, 41, 32, 98, 108, 111, 99, 107, 73, 100, 120, 58, 40, 37, 100, 44, 37, 100, 44, 37, 100, 41, 32, 98, 108, 111, 99, 107, 68, 105, 109, 58, 40, 37, 100, 44, 37, 100, 44, 37, 100, 41, 32, 103, 114, 105, 100, 68, 105, 109, 40, 37, 100, 44, 37, 100, 44, 37, 100, 41, 10};

.visible .entry _Z9thread_idv()
{
	.local .align 16 .b8 	__local_depot0[48];
	.reg .b64 	%SP;
	.reg .b64 	%SPL;
	.reg .b32 	%r<15>;
	.reg .b64 	%rd<5>;

	mov.u64 	%SPL, __local_depot0;
	cvta.local.u64 	%SP, %SPL;
	add.u64 	%rd1, %SP, 0;
	add.u64 	%rd2, %SPL, 0;
	mov.u32 	%r1, %tid.x;
	mov.u32 	%r2, %tid.y;
	mov.u32 	%r3, %tid.z;
	mov.u32 	%r4, %ctaid.x;
	mov.u32 	%r5, %ctaid.y;
	mov.u32 	%r6, %ctaid.z;
	mov.u32 	%r7, %ntid.x;
	mov.u32 	%r8, %ntid.y;
	mov.u32 	%r9, %ntid.z;
	mov.u32 	%r10, %nctaid.x;
	mov.u32 	%r11, %nctaid.y;
	mov.u32 	%r12, %nctaid.z;
	st.local.v4.u32 	[%rd2], {%r1, %r2, %r3, %r4};
	st.local.v4.u32 	[%rd2+16], {%r5, %r6, %r7, %r8};
	st.local.v4.u32 	[%rd2+32], {%r9, %r10, %r11, %r12};
	mov.u64 	%rd3, $str;
	cvta.global.u64 	%rd4, %rd3;
	{ // callseq 0, 0
	.param .b64 param0;
	st.param.b64 	[param0], %rd4;
	.param .b64 param1;
	st.param.b64 	[param1], %rd1;
	.param .b32 retval0;
	call.uni (retval0), 
	vprintf, 
	(
	param0, 
	param1
	);
	ld.param.b32 	%r13, [retval0];
	} // callseq 0
	ret;

}


// ===== COMPILED SASS (sm_100) =====

	.target	sm_100

	.elftype	@"ET_EXEC"


//--------------------- .note.nv.tkinfo           --------------------------
	.section	.note.nv.tkinfo,"",@"SHT_NOTE"
	.sectionflags	@"SHF_NOTE_NV_TKINFO"
	.tkinfo
        /*0018*/ 	.word	0x00000002
        /*0030*/ 	.string	""
        /*0030*/ 	.string	"ptxas"
        /*0030*/ 	.string	"Cuda compilation tools, release 13.0, V13.0.88"
        /*0030*/ 	.string	"Build cuda_13.0.r13.0/compiler.36424714_0"
        /*0030*/ 	.string	"-arch sm_100 -m 64 "



//--------------------- .note.nv.cuinfo           --------------------------
	.section	.note.nv.cuinfo,"",@"SHT_NOTE"
	.sectionflags	@"SHF_NOTE_NV_CUINFO"
        /*0018*/ 	.short	0x0002
        /*001a*/ 	.short	0x0064
        /*001c*/ 	.short	0x0082
	.zero		2


//--------------------- .nv.info                  --------------------------
	.section	.nv.info,"",@"SHT_CUDA_INFO"
	.align	4


	//----- nvinfo : EIATTR_REGCOUNT
	.align		4
        /*0000*/ 	.byte	0x04, 0x2f
        /*0002*/ 	.short	(.L_2 - .L_1)
	.align		4
.L_1:
        /*0004*/ 	.word	index@(_Z9thread_idv)
        /*0008*/ 	.word	0x00000018


	//----- nvinfo : EIATTR_FRAME_SIZE
	.align		4
.L_2:
        /*000c*/ 	.byte	0x04, 0x11
        /*000e*/ 	.short	(.L_4 - .L_3)
	.align		4
.L_3:
        /*0010*/ 	.word	index@(_Z9thread_idv)
        /*0014*/ 	.word	0x00000030


	//----- nvinfo : EIATTR_MIN_STACK_SIZE
	.align		4
.L_4:
        /*0018*/ 	.byte	0x04, 0x12
        /*001a*/ 	.short	(.L_6 - .L_5)
	.align		4
.L_5:
        /*001c*/ 	.word	index@(_Z9thread_idv)
        /*0020*/ 	.word	0x00000030
.L_6:


//--------------------- .nv.compat                --------------------------
	.section	.nv.compat,"",@"SHT_CUDA_COMPAT_INFO"
	.align	4
        /*0000*/ 	.byte	0x02, 0x09, 0x00, 0x00, 0x02, 0x02, 0x01, 0x00, 0x02, 0x05, 0x05, 0x00, 0x03, 0x07, 0x01, 0x01
        /*0010*/ 	.byte	0x02, 0x03, 0x00, 0x00, 0x02, 0x06, 0x01, 0x00, 0x04, 0x0b, 0x08, 0x00, 0x09, 0x00, 0x00, 0x00
        /*0020*/ 	.byte	0x00, 0x00, 0x00, 0x00


//--------------------- .nv.info._Z9thread_idv    --------------------------
	.section	.nv.info._Z9thread_idv,"",@"SHT_CUDA_INFO"
	.sectionflags	@""
	.align	4


	//----- nvinfo : EIATTR_CUDA_API_VERSION
	.align		4
        /*0000*/ 	.byte	0x04, 0x37
        /*0002*/ 	.short	(.L_8 - .L_7)
.L_7:
        /*0004*/ 	.word	0x00000082


	//----- nvinfo : EIATTR_SPARSE_MMA_MASK
	.align		4
.L_8:
        /*0008*/ 	.byte	0x03, 0x50
        /*000a*/ 	.short	0x0000


	//----- nvinfo : EIATTR_MAXREG_COUNT
	.align		4
        /*000c*/ 	.byte	0x03, 0x1b
        /*000e*/ 	.short	0x00ff


	//----- nvinfo : EIATTR_EXTERNS
	.align		4
        /*0010*/ 	.byte	0x04, 0x0f
        /*0012*/ 	.short	(.L_10 - .L_9)


	//   ....[0]....
	.align		4
.L_9:
        /*0014*/ 	.word	index@(vprintf)


	//----- nvinfo : EIATTR_MERCURY_ISA_VERSION
	.align		4
.L_10:
        /*0018*/ 	.byte	0x03, 0x5f
        /*001a*/ 	.short	0x0101


	//----- nvinfo : EIATTR_VRC_CTA_INIT_COUNT
	.align		4
        /*001c*/ 	.byte	0x02, 0x4a
	.zero		1
	.zero		1


	//----- nvinfo : EIATTR_SYSCALL_OFFSETS
	.align		4
        /*0020*/ 	.byte	0x04, 0x46
        /*0022*/ 	.short	(.L_12 - .L_11)


	//   ....[0]....
.L_11:
        /*0024*/ 	.word	0x000001b0


	//----- nvinfo : EIATTR_EXIT_INSTR_OFFSETS
	.align		4
.L_12:
        /*0028*/ 	.byte	0x04, 0x1c
        /*002a*/ 	.short	(.L_14 - .L_13)


	//   ....[0]....
.L_13:
        /*002c*/ 	.word	0x000001c0


	//----- nvinfo : EIATTR_SW_WAR
	.align		4
.L_14:
        /*0030*/ 	.byte	0x04, 0x36
        /*0032*/ 	.short	(.L_16 - .L_15)
.L_15:
        /*0034*/ 	.word	0x00000008
.L_16:


//--------------------- .nv.callgraph             --------------------------
	.section	.nv.callgraph,"",@"SHT_CUDA_CALLGRAPH"
	.align	4
	.sectionentsize	8
	.align		4
        /*0000*/ 	.word	0x00000000
	.align		4
        /*0004*/ 	.word	0xffffffff
	.align		4
        /*0008*/ 	.word	index@(_Z9thread_idv)
	.align		4
        /*000c*/ 	.word	index@(vprintf)
	.align		4
        /*0010*/ 	.word	0x00000000
	.align		4
        /*0014*/ 	.word	0xfffffffe
	.align		4
        /*0018*/ 	.word	0x00000000
	.align		4
        /*001c*/ 	.word	0xfffffffd
	.align		4
        /*0020*/ 	.word	0x00000000
	.align		4
        /*0024*/ 	.word	0xfffffffc


//--------------------- .nv.constant4             --------------------------
	.section	.nv.constant4,"a",@progbits
	.align	8
	.align		8
.nv.constant4:
        /*0000*/ 	.dword	vprintf
	.align		8
        /*0008*/ 	.dword	$str


//--------------------- .text._Z9thread_idv       --------------------------
	.section	.text._Z9thread_idv,"ax",@progbits
	.align	128
        .global         _Z9thread_idv
        .type           _Z9thread_idv,@function
        .size           _Z9thread_idv,(.L_x_2 - _Z9thread_idv)
        .other          _Z9thread_idv,@"STO_CUDA_ENTRY STV_DEFAULT"
_Z9thread_idv:
.text._Z9thread_idv:
[----:B------:R-:W0:Y:S01]  /*0000*/  LDC R1, c[0x0][0x37c] ;  /* 0x0000df00ff017b82 */ /* 0x000e220000000800 */
[----:B------:R-:W1:Y:S01]  /*0010*/  S2R R8, SR_TID.X ;  /* 0x0000000000087919 */ /* 0x000e620000002100 */
[----:B------:R-:W2:Y:S06]  /*0020*/  LDCU UR5, c[0x0][0x2fc] ;  /* 0x00005f80ff0577ac */ /* 0x000eac0008000800 */
[----:B------:R-:W3:Y:S01]  /*0030*/  LDC R14, c[0x0][0x360] ;  /* 0x0000d800ff0e7b82 */ /* 0x000ee20000000800 */
[----:B0-----:R-:W-:Y:S01]  /*0040*/  VIADD R1, R1, 0xffffffd0 ;  /* 0xffffffd001017836 */ /* 0x001fe20000000000 */
[----:B------:R-:W1:Y:S01]  /*0050*/  S2R R9, SR_TID.Y ;  /* 0x0000000000097919 */ /* 0x000e620000002200 */
[----:B------:R-:W-:Y:S01]  /*0060*/  MOV R0, 0x0 ;  /* 0x0000000000007802 */ /* 0x000fe20000000f00 */
[----:B------:R-:W0:Y:S01]  /*0070*/  LDCU UR4, c[0x0][0x2f8] ;  /* 0x00005f00ff0477ac */ /* 0x000e220008000800 */
[----:B------:R-:W1:Y:S03]  /*0080*/  S2R R10, SR_TID.Z ;  /* 0x00000000000a7919 */ /* 0x000e660000002300 */
[----:B------:R-:W3:Y:S01]  /*0090*/  LDC R15, c[0x0][0x364] ;  /* 0x0000d900ff0f7b82 */ /* 0x000ee20000000800 */
[----:B------:R-:W4:Y:S01]  /*00a0*/  LDCU.64 UR6, c[0x4][0x8] ;  /* 0x01000100ff0677ac */ /* 0x000f220008000a00 */
[----:B------:R-:W1:Y:S01]  /*00b0*/  S2R R11, SR_CTAID.X ;  /* 0x00000000000b7919 */ /* 0x000e620000002500 */
[----:B------:R-:W3:Y:S05]  /*00c0*/  S2R R12, SR_CTAID.Y ;  /* 0x00000000000c7919 */ /* 0x000eea0000002600 */
[----:B------:R-:W5:Y:S01]  /*00d0*/  LDC R16, c[0x0][0x368] ;  /* 0x0000da00ff107b82 */ /* 0x000f620000000800 */
[----:B------:R-:W3:Y:S01]  /*00e0*/  S2R R13, SR_CTAID.Z ;  /* 0x00000000000d7919 */ /* 0x000ee20000002700 */
[----:B0-----:R-:W-:-:S06]  /*00f0*/  IADD3 R6, P0, PT, R1, UR4, RZ ;  /* 0x0000000401067c10 */ /* 0x001fcc000ff1e0ff */
[----:B------:R-:W5:Y:S01]  /*0100*/  LDC R17, c[0x0][0x370] ;  /* 0x0000dc00ff117b82 */ /* 0x000f620000000800 */
[----:B----4-:R-:W-:Y:S01]  /*0110*/  IMAD.U32 R4, RZ, RZ, UR6 ;  /* 0x00000006ff047e24 */ /* 0x010fe2000f8e00ff */
[----:B------:R-:W-:Y:S01]  /*0120*/  MOV R5, UR7 ;  /* 0x0000000700057c02 */ /* 0x000fe20008000f00 */
[----:B--2---:R-:W-:-:S05]  /*0130*/  IMAD.X R7, RZ, RZ, UR5, P0 ;  /* 0x00000005ff077e24 */ /* 0x004fca00080e06ff */
[----:B------:R-:W5:Y:S08]  /*0140*/  LDC R18, c[0x0][0x374] ;  /* 0x0000dd00ff127b82 */ /* 0x000f700000000800 */
[----:B------:R-:W5:Y:S01]  /*0150*/  LDC R19, c[0x0][0x378] ;  /* 0x0000de00ff137b82 */ /* 0x000f620000000800 */
[----:B-1----:R0:W-:Y:S07]  /*0160*/  STL.128 [R1], R8 ;  /* 0x0000000801007387 */ /* 0x0021ee0000100c00 */
[----:B------:R0:W1:Y:S01]  /*0170*/  LDC.64 R2, c[0x4][R0] ;  /* 0x0100000000027b82 */ /* 0x0000620000000a00 */
[----:B---3--:R0:W-:Y:S04]  /*0180*/  STL.128 [R1+0x10], R12 ;  /* 0x0000100c01007387 */ /* 0x0081e80000100c00 */
[----:B-----5:R0:W-:Y:S02]  /*0190*/  STL.128 [R1+0x20], R16 ;  /* 0x0000201001007387 */ /* 0x0201e40000100c00 */
[----:B------:R-:W-:-:S07]  /*01a0*/  LEPC R20, `(.L_x_0) ;  /* 0x000000001014794e */ /* 0x000fce0000000000 */
[----:B01----:R-:W-:Y:S05]  /*01b0*/  CALL.ABS.NOINC R2 ;  /* 0x0000000002007343 */ /* 0x003fea0003c00000 */
.L_x_0:
[----:B------:R-:W-:Y:S05]  /*01c0*/  EXIT ;  /* 0x000000000000794d */ /* 0x000fea0003800000 */
.L_x_1:
[----:B------:R-:W-:-:S00]  /*01d0*/  BRA `(.L_x_1) ;  /* 0xfffffffc00fc7947 */ /* 0x000fc0000383ffff */
[----:B------:R-:W-:-:S00]  /*01e0*/  NOP ;  /* 0x0000000000007918 */ /* 0x000fc00000000000 */
        /* <DEDUP_REMOVED lines=9> */
.L_x_2:


//--------------------- .nv.global.init           --------------------------
	.section	.nv.global.init,"aw",@progbits
.nv.global.init:
	.type		$str,@object
	.size		$str,(.L_0 - $str)
$str:
        /*0000*/ 	.byte	0x74, 0x68, 0x72, 0x65, 0x61, 0x64, 0x49, 0x64, 0x78, 0x3a, 0x28, 0x25, 0x64, 0x2c, 0x25, 0x64
        /*0010*/ 	.byte	0x2c, 0x25, 0x64, 0x29, 0x20, 0x62, 0x6c, 0x6f, 0x63, 0x6b, 0x49, 0x64, 0x78, 0x3a, 0x28, 0x25
        /*0020*/ 	.byte	0x64, 0x2c, 0x25, 0x64, 0x2c, 0x25, 0x64, 0x29, 0x20, 0x62, 0x6c, 0x6f, 0x63, 0x6b, 0x44, 0x69
        /*0030*/ 	.byte	0x6d, 0x3a, 0x28, 0x25, 0x64, 0x2c, 0x25, 0x64, 0x2c, 0x25, 0x64, 0x29, 0x20, 0x67, 0x72, 0x69
        /*0040*/ 	.byte	0x64, 0x44, 0x69, 0x6d, 0x28, 0x25, 0x64, 0x2c, 0x25, 0x64, 0x2c, 0x25, 0x64, 0x29, 0x0a, 0x00
.L_0:


//--------------------- .nv.shared.reserved.0     --------------------------
	.section	.nv.shared.reserved.0,"aw",@nobits
	.weak		__nv_reservedSMEM_offset_0_alias
	.size		__nv_reservedSMEM_offset_0_alias, 0, 64
	.other		__nv_reservedSMEM_offset_0_alias,@"STO_CUDA_RESERVED_SHARED STV_DEFAULT"
__nv_reservedSMEM_offset_0_alias:
	.zero		0
	.zero		64


//--------------------- .nv.constant0._Z9thread_idv --------------------------
	.section	.nv.constant0._Z9thread_idv,"a",@progbits
	.sectionflags	@""
	.align	4
.nv.constant0._Z9thread_idv:
	.zero		896


//--------------------- SYMBOLS --------------------------

	.type		.nv.reservedSmem.offset0,@object
	.size		.nv.reservedSmem.offset0,0x4
	.type		vprintf,@function
